//
// Generated by NVIDIA NVVM Compiler
//
// Compiler Build ID: CL-36424714
// Cuda compilation tools, release 13.0, V13.0.88
// Based on NVVM 20.0.0
//

.version 9.0
.target sm_100
.address_size 64

	// .globl	_Z7_vecAddPfS_S_i

.visible .entry _Z7_vecAddPfS_S_i(
	.param .u64 .ptr .align 1 _Z7_vecAddPfS_S_i_param_0,
	.param .u64 .ptr .align 1 _Z7_vecAddPfS_S_i_param_1,
	.param .u64 .ptr .align 1 _Z7_vecAddPfS_S_i_param_2,
	.param .u32 _Z7_vecAddPfS_S_i_param_3
)
{
	.reg .pred 	%p<2>;
	.reg .b32 	%r<6>;
	.reg .b32 	%f<4>;
	.reg .b64 	%rd<11>;

	ld.param.u64 	%rd1, [_Z7_vecAddPfS_S_i_param_0];
	ld.param.u64 	%rd2, [_Z7_vecAddPfS_S_i_param_1];
	ld.param.u64 	%rd3, [_Z7_vecAddPfS_S_i_param_2];
	ld.param.u32 	%r2, [_Z7_vecAddPfS_S_i_param_3];
	mov.u32 	%r3, %ctaid.x;
	mov.u32 	%r4, %ntid.x;
	mov.u32 	%r5, %tid.x;
	mad.lo.s32 	%r1, %r3, %r4, %r5;
	setp.ge.s32 	%p1, %r1, %r2;
	@%p1 bra 	$L__BB0_2;
	cvta.to.global.u64 	%rd4, %rd2;
	cvta.to.global.u64 	%rd5, %rd1;
	cvta.to.global.u64 	%rd6, %rd3;
	mul.wide.s32 	%rd7, %r1, 4;
	add.s64 	%rd8, %rd4, %rd7;
	ld.global.f32 	%f1, [%rd8];
	add.s64 	%rd9, %rd5, %rd7;
	ld.global.f32 	%f2, [%rd9];
	add.f32 	%f3, %f1, %f2;
	add.s64 	%rd10, %rd6, %rd7;
	st.global.f32 	[%rd10], %f3;
$L__BB0_2:
	ret;

}


// ===== COMPILED SASS (sm_100) =====

	.target	sm_100

	.elftype	@"ET_EXEC"


//--------------------- .note.nv.tkinfo           --------------------------
	.section	.note.nv.tkinfo,"",@"SHT_NOTE"
	.sectionflags	@"SHF_NOTE_NV_TKINFO"
	.tkinfo
        /*0018*/ 	.word	0x00000002
        /*0030*/ 	.string	""
        /*0030*/ 	.string	"ptxas"
        /*0030*/ 	.string	"Cuda compilation tools, release 13.0, V13.0.88"
        /*0030*/ 	.string	"Build cuda_13.0.r13.0/compiler.36424714_0"
        /*0030*/ 	.string	"-arch sm_100 -m 64 "



//--------------------- .note.nv.cuinfo           --------------------------
	.section	.note.nv.cuinfo,"",@"SHT_NOTE"
	.sectionflags	@"SHF_NOTE_NV_CUINFO"
        /*0018*/ 	.short	0x0002
        /*001a*/ 	.short	0x0064
        /*001c*/ 	.short	0x0082
	.zero		2


//--------------------- .nv.info                  --------------------------
	.section	.nv.info,"",@"SHT_CUDA_INFO"
	.align	4


	//----- nvinfo : EIATTR_REGCOUNT
	.align		4
        /*0000*/ 	.byte	0x04, 0x2f
        /*0002*/ 	.short	(.L_1 - .L_0)
	.align		4
.L_0:
        /*0004*/ 	.word	index@(_Z7_vecAddPfS_S_i)
        /*0008*/ 	.word	0x0000000c


	//----- nvinfo : EIATTR_FRAME_SIZE
	.align		4
.L_1:
        /*000c*/ 	.byte	0x04, 0x11
        /*000e*/ 	.short	(.L_3 - .L_2)
	.align		4
.L_2:
        /*0010*/ 	.word	index@(_Z7_vecAddPfS_S_i)
        /*0014*/ 	.word	0x00000000


	//----- nvinfo : EIATTR_MIN_STACK_SIZE
	.align		4
.L_3:
        /*0018*/ 	.byte	0x04, 0x12
        /*001a*/ 	.short	(.L_5 - .L_4)
	.align		4
.L_4:
        /*001c*/ 	.word	index@(_Z7_vecAddPfS_S_i)
        /*0020*/ 	.word	0x00000000
.L_5:


//--------------------- .nv.compat                --------------------------
	.section	.nv.compat,"",@"SHT_CUDA_COMPAT_INFO"
	.align	4
        /*0000*/ 	.byte	0x02, 0x09, 0x00, 0x00, 0x02, 0x02, 0x01, 0x00, 0x02, 0x05, 0x05, 0x00, 0x03, 0x07, 0x01, 0x01
        /*0010*/ 	.byte	0x02, 0x03, 0x00, 0x00, 0x02, 0x06, 0x01, 0x00, 0x04, 0x0b, 0x08, 0x00, 0x09, 0x00, 0x00, 0x00
        /*0020*/ 	.byte	0x00, 0x00, 0x00, 0x00


//--------------------- .nv.info._Z7_vecAddPfS_S_i --------------------------
	.section	.nv.info._Z7_vecAddPfS_S_i,"",@"SHT_CUDA_INFO"
	.sectionflags	@""
	.align	4


	//----- nvinfo : EIATTR_CUDA_API_VERSION
	.align		4
        /*0000*/ 	.byte	0x04, 0x37
        /*0002*/ 	.short	(.L_7 - .L_6)
.L_6:
        /*0004*/ 	.word	0x00000082


	//----- nvinfo : EIATTR_KPARAM_INFO
	.align		4
.L_7:
        /*0008*/ 	.byte	0x04, 0x17
        /*000a*/ 	.short	(.L_9 - .L_8)
.L_8:
        /*000c*/ 	.word	0x00000000
        /*0010*/ 	.short	0x0003
        /*0012*/ 	.short	0x0018
        /*0014*/ 	.byte	0x00, 0xf0, 0x11, 0x00


	//----- nvinfo : EIATTR_KPARAM_INFO
	.align		4
.L_9:
        /*0018*/ 	.byte	0x04, 0x17
        /*001a*/ 	.short	(.L_11 - .L_10)
.L_10:
        /*001c*/ 	.word	0x00000000
        /*0020*/ 	.short	0x0002
        /*0022*/ 	.short	0x0010
        /*0024*/ 	.byte	0x00, 0xf5, 0x21, 0x00


	//----- nvinfo : EIATTR_KPARAM_INFO
	.align		4
.L_11:
        /*0028*/ 	.byte	0x04, 0x17
        /*002a*/ 	.short	(.L_13 - .L_12)
.L_12:
        /*002c*/ 	.word	0x00000000
        /*0030*/ 	.short	0x0001
        /*0032*/ 	.short	0x0008
        /*0034*/ 	.byte	0x00, 0xf5, 0x21, 0x00


	//----- nvinfo : EIATTR_KPARAM_INFO
	.align		4
.L_13:
        /*0038*/ 	.byte	0x04, 0x17
        /*003a*/ 	.short	(.L_15 - .L_14)
.L_14:
        /*003c*/ 	.word	0x00000000
        /*0040*/ 	.short	0x0000
        /*0042*/ 	.short	0x0000
        /*0044*/ 	.byte	0x00, 0xf5, 0x21, 0x00


	//----- nvinfo : EIATTR_SPARSE_MMA_MASK
	.align		4
.L_15:
        /*0048*/ 	.byte	0x03, 0x50
        /*004a*/ 	.short	0x0000


	//----- nvinfo : EIATTR_MAXREG_COUNT
	.align		4
        /*004c*/ 	.byte	0x03, 0x1b
        /*004e*/ 	.short	0x00ff


	//----- nvinfo : EIATTR_MERCURY_ISA_VERSION
	.align		4
        /*0050*/ 	.byte	0x03, 0x5f
        /*0052*/ 	.short	0x0101


	//----- nvinfo : EIATTR_VRC_CTA_INIT_COUNT
	.align		4
        /*0054*/ 	.byte	0x02, 0x4a
	.zero		1
	.zero		1


	//----- nvinfo : EIATTR_EXIT_INSTR_OFFSETS
	.align		4
        /*0058*/ 	.byte	0x04, 0x1c
        /*005a*/ 	.short	(.L_17 - .L_16)


	//   ....[0]....
.L_16:
        /*005c*/ 	.word	0x00000070


	//   ....[1]....
        /*0060*/ 	.word	0x00000130


	//----- nvinfo : EIATTR_CBANK_PARAM_SIZE
	.align		4
.L_17:
        /*0064*/ 	.byte	0x03, 0x19
        /*0066*/ 	.short	0x001c


	//----- nvinfo : EIATTR_PARAM_CBANK
	.align		4
        /*0068*/ 	.byte	0x04, 0x0a
        /*006a*/ 	.short	(.L_19 - .L_18)
	.align		4
.L_18:
        /*006c*/ 	.word	index@(.nv.constant0._Z7_vecAddPfS_S_i)
        /*0070*/ 	.short	0x0380
        /*0072*/ 	.short	0x001c


	//----- nvinfo : EIATTR_SW_WAR
	.align		4
.L_19:
        /*0074*/ 	.byte	0x04, 0x36
        /*0076*/ 	.short	(.L_21 - .L_20)
.L_20:
        /*0078*/ 	.word	0x00000008
.L_21:


//--------------------- .nv.callgraph             --------------------------
	.section	.nv.callgraph,"",@"SHT_CUDA_CALLGRAPH"
	.align	4
	.sectionentsize	8
	.align		4
        /*0000*/ 	.word	0x00000000
	.align		4
        /*0004*/ 	.word	0xffffffff
	.align		4
        /*0008*/ 	.word	0x00000000
	.align		4
        /*000c*/ 	.word	0xfffffffe
	.align		4
        /*0010*/ 	.word	0x00000000
	.align		4
        /*0014*/ 	.word	0xfffffffd
	.align		4
        /*0018*/ 	.word	0x00000000
	.align		4
        /*001c*/ 	.word	0xfffffffc


//--------------------- .text._Z7_vecAddPfS_S_i   --------------------------
	.section	.text._Z7_vecAddPfS_S_i,"ax",@progbits
	.align	128
        .global         _Z7_vecAddPfS_S_i
        .type           _Z7_vecAddPfS_S_i,@function
        .size           _Z7_vecAddPfS_S_i,(.L_x_1 - _Z7_vecAddPfS_S_i)
        .other          _Z7_vecAddPfS_S_i,@"STO_CUDA_ENTRY STV_DEFAULT"
_Z7_vecAddPfS_S_i:
.text._Z7_vecAddPfS_S_i:
[----:B------:R-:W-:Y:S01]  /*0000*/  LDC R1, c[0x0][0x37c] ;  /* 0x0000df00ff017b82 */ /* 0x000fe20000000800 */
[----:B------:R-:W0:Y:S07]  /*0010*/  S2R R0, SR_TID.X ;  /* 0x0000000000007919 */ /* 0x000e2e0000002100 */
[----:B------:R-:W0:Y:S01]  /*0020*/  S2UR UR4, SR_CTAID.X ;  /* 0x00000000000479c3 */ /* 0x000e220000002500 */
[----:B------:R-:W1:Y:S07]  /*0030*/  LDCU UR5, c[0x0][0x398] ;  /* 0x00007300ff0577ac */ /* 0x000e6e0008000800 */
[----:B------:R-:W0:Y:S02]  /*0040*/  LDC R9, c[0x0][0x360] ;  /* 0x0000d800ff097b82 */ /* 0x000e240000000800 */
[----:B0-----:R-:W-:-:S05]  /*0050*/  IMAD R9, R9, UR4, R0 ;  /* 0x0000000409097c24 */ /* 0x001fca000f8e0200 */
[----:B-1----:R-:W-:-:S13]  /*0060*/  ISETP.GE.AND P0, PT, R9, UR5, PT ;  /* 0x0000000509007c0c */ /* 0x002fda000bf06270 */
[----:B------:R-:W-:Y:S05]  /*0070*/  @P0 EXIT ;  /* 0x000000000000094d */ /* 0x000fea0003800000 */
[----:B------:R-:W0:Y:S01]  /*0080*/  LDC.64 R2, c[0x0][0x388] ;  /* 0x0000e200ff027b82 */ /* 0x000e220000000a00 */
[----:B------:R-:W1:Y:S07]  /*0090*/  LDCU.64 UR4, c[0x0][0x358] ;  /* 0x00006b00ff0477ac */ /* 0x000e6e0008000a00 */
[----:B------:R-:W2:Y:S08]  /*00a0*/  LDC.64 R4, c[0x0][0x380] ;  /* 0x0000e000ff047b82 */ /* 0x000eb00000000a00 */
[----:B------:R-:W3:Y:S01]  /*00b0*/  LDC.64 R6, c[0x0][0x390] ;  /* 0x0000e400ff067b82 */ /* 0x000ee20000000a00 */
[----:B0-----:R-:W-:-:S06]  /*00c0*/  IMAD.WIDE R2, R9, 0x4, R2 ;  /* 0x0000000409027825 */ /* 0x001fcc00078e0202 */
[----:B-1----:R-:W4:Y:S01]  /*00d0*/  LDG.E R2, desc[UR4][R2.64] ;  /* 0x0000000402027981 */ /* 0x002f22000c1e1900 */
[----:B--2---:R-:W-:-:S06]  /*00e0*/  IMAD.WIDE R4, R9, 0x4, R4 ;  /* 0x0000000409047825 */ /* 0x004fcc00078e0204 */
[----:B------:R-:W4:Y:S01]  /*00f0*/  LDG.E R5, desc[UR4][R4.64] ;  /* 0x0000000404057981 */ /* 0x000f22000c1e1900 */
[----:B---3--:R-:W-:-:S04]  /*0100*/  IMAD.WIDE R6, R9, 0x4, R6 ;  /* 0x0000000409067825 */ /* 0x008fc800078e0206 */
[----:B----4-:R-:W-:-:S05]  /*0110*/  FADD R9, R2, R5 ;  /* 0x0000000502097221 */ /* 0x010fca0000000000 */
[----:B------:R-:W-:Y:S01]  /*0120*/  STG.E desc[UR4][R6.64], R9 ;  /* 0x0000000906007986 */ /* 0x000fe2000c101904 */
[----:B------:R-:W-:Y:S05]  /*0130*/  EXIT ;  /* 0x000000000000794d */ /* 0x000fea0003800000 */
.L_x_0:
[----:B------:R-:W-:-:S00]  /*0140*/  BRA `(.L_x_0) ;  /* 0xfffffffc00fc7947 */ /* 0x000fc0000383ffff */
[----:B------:R-:W-:-:S00]  /*0150*/  NOP ;  /* 0x0000000000007918 */ /* 0x000fc00000000000 */
        /* <DEDUP_REMOVED lines=10> */
.L_x_1:


//--------------------- .nv.shared.reserved.0     --------------------------
	.section	.nv.shared.reserved.0,"aw",@nobits
	.weak		__nv_reservedSMEM_offset_0_alias
	.size		__nv_reservedSMEM_offset_0_alias, 0, 64
	.other		__nv_reservedSMEM_offset_0_alias,@"STO_CUDA_RESERVED_SHARED STV_DEFAULT"
__nv_reservedSMEM_offset_0_alias:
	.zero		0
	.zero		64


//--------------------- .nv.constant0._Z7_vecAddPfS_S_i --------------------------
	.section	.nv.constant0._Z7_vecAddPfS_S_i,"a",@progbits
	.sectionflags	@""
	.align	4
.nv.constant0._Z7_vecAddPfS_S_i:
	.zero		924


//--------------------- SYMBOLS --------------------------

	.type		.nv.reservedSmem.offset0,@object
	.size		.nv.reservedSmem.offset0,0x4
